//
// Generated by NVIDIA NVVM Compiler
//
// Compiler Build ID: CL-36424714
// Cuda compilation tools, release 13.0, V13.0.88
// Based on NVVM 20.0.0
//

.version 9.0
.target sm_100
.address_size 64

	// .globl	_Z4testPi
.extern .func  (.param .b32 func_retval0) vprintf
(
	.param .b64 vprintf_param_0,
	.param .b64 vprintf_param_1
)
;
.global .align 1 .b8 $str[4] = {37, 100, 10};

.visible .entry _Z4testPi(
	.param .u64 .ptr .align 1 _Z4testPi_param_0
)
{
	.local .align 8 .b8 	__local_depot0[8];
	.reg .b64 	%SP;
	.reg .b64 	%SPL;
	.reg .pred 	%p<3>;
	.reg .b32 	%r<8>;
	.reg .b64 	%rd<9>;

	mov.u64 	%SPL, __local_depot0;
	cvta.local.u64 	%SP, %SPL;
	ld.param.u64 	%rd2, [_Z4testPi_param_0];
	cvta.to.global.u64 	%rd1, %rd2;
	mov.u32 	%r1, %tid.x;
	setp.gt.u32 	%p1, %r1, 31;
	@%p1 bra 	$L__BB0_3;
	mul.wide.u32 	%rd3, %r1, 4;
	add.s64 	%rd4, %rd1, %rd3;
	st.global.u32 	[%rd4], %r1;
	setp.ne.s32 	%p2, %r1, 0;
	@%p2 bra 	$L__BB0_3;
	add.u64 	%rd5, %SP, 0;
	add.u64 	%rd6, %SPL, 0;
	ld.global.u32 	%r2, [%rd1];
	st.local.u32 	[%rd6], %r2;
	mov.u64 	%rd7, $str;
	cvta.global.u64 	%rd8, %rd7;
	{ // callseq 0, 0
	.param .b64 param0;
	st.param.b64 	[param0], %rd8;
	.param .b64 param1;
	st.param.b64 	[param1], %rd5;
	.param .b32 retval0;
	call.uni (retval0), 
	vprintf, 
	(
	param0, 
	param1
	);
	ld.param.b32 	%r3, [retval0];
	} // callseq 0
	ld.global.u32 	%r5, [%rd1+40];
	st.local.u32 	[%rd6], %r5;
	{ // callseq 1, 0
	.param .b64 param0;
	st.param.b64 	[param0], %rd8;
	.param .b64 param1;
	st.param.b64 	[param1], %rd5;
	.param .b32 retval0;
	call.uni (retval0), 
	vprintf, 
	(
	param0, 
	param1
	);
	ld.param.b32 	%r6, [retval0];
	} // callseq 1
$L__BB0_3:
	ret;

}


// ===== COMPILED SASS (sm_100) =====

	.target	sm_100

	.elftype	@"ET_EXEC"


//--------------------- .note.nv.tkinfo           --------------------------
	.section	.note.nv.tkinfo,"",@"SHT_NOTE"
	.sectionflags	@"SHF_NOTE_NV_TKINFO"
	.tkinfo
        /*0018*/ 	.word	0x00000002
        /*0030*/ 	.string	""
        /*0030*/ 	.string	"ptxas"
        /*0030*/ 	.string	"Cuda compilation tools, release 13.0, V13.0.88"
        /*0030*/ 	.string	"Build cuda_13.0.r13.0/compiler.36424714_0"
        /*0030*/ 	.string	"-arch sm_100 -m 64 "



//--------------------- .note.nv.cuinfo           --------------------------
	.section	.note.nv.cuinfo,"",@"SHT_NOTE"
	.sectionflags	@"SHF_NOTE_NV_CUINFO"
        /*0018*/ 	.short	0x0002
        /*001a*/ 	.short	0x0064
        /*001c*/ 	.short	0x0082
	.zero		2


//--------------------- .nv.info                  --------------------------
	.section	.nv.info,"",@"SHT_CUDA_INFO"
	.align	4


	//----- nvinfo : EIATTR_REGCOUNT
	.align		4
        /*0000*/ 	.byte	0x04, 0x2f
        /*0002*/ 	.short	(.L_2 - .L_1)
	.align		4
.L_1:
        /*0004*/ 	.word	index@(_Z4testPi)
        /*0008*/ 	.word	0x00000018


	//----- nvinfo : EIATTR_FRAME_SIZE
	.align		4
.L_2:
        /*000c*/ 	.byte	0x04, 0x11
        /*000e*/ 	.short	(.L_4 - .L_3)
	.align		4
.L_3:
        /*0010*/ 	.word	index@(_Z4testPi)
        /*0014*/ 	.word	0x00000008


	//----- nvinfo : EIATTR_MIN_STACK_SIZE
	.align		4
.L_4:
        /*0018*/ 	.byte	0x04, 0x12
        /*001a*/ 	.short	(.L_6 - .L_5)
	.align		4
.L_5:
        /*001c*/ 	.word	index@(_Z4testPi)
        /*0020*/ 	.word	0x00000008
.L_6:


//--------------------- .nv.compat                --------------------------
	.section	.nv.compat,"",@"SHT_CUDA_COMPAT_INFO"
	.align	4
        /*0000*/ 	.byte	0x02, 0x09, 0x00, 0x00, 0x02, 0x02, 0x01, 0x00, 0x02, 0x05, 0x05, 0x00, 0x03, 0x07, 0x01, 0x01
        /*0010*/ 	.byte	0x02, 0x03, 0x00, 0x00, 0x02, 0x06, 0x01, 0x00, 0x04, 0x0b, 0x08, 0x00, 0x09, 0x00, 0x00, 0x00
        /*0020*/ 	.byte	0x00, 0x00, 0x00, 0x00


//--------------------- .nv.info._Z4testPi        --------------------------
	.section	.nv.info._Z4testPi,"",@"SHT_CUDA_INFO"
	.sectionflags	@""
	.align	4


	//----- nvinfo : EIATTR_CUDA_API_VERSION
	.align		4
        /*0000*/ 	.byte	0x04, 0x37
        /*0002*/ 	.short	(.L_8 - .L_7)
.L_7:
        /*0004*/ 	.word	0x00000082


	//----- nvinfo : EIATTR_KPARAM_INFO
	.align		4
.L_8:
        /*0008*/ 	.byte	0x04, 0x17
        /*000a*/ 	.short	(.L_10 - .L_9)
.L_9:
        /*000c*/ 	.word	0x00000000
        /*0010*/ 	.short	0x0000
        /*0012*/ 	.short	0x0000
        /*0014*/ 	.byte	0x00, 0xf5, 0x21, 0x00


	//----- nvinfo : EIATTR_SPARSE_MMA_MASK
	.align		4
.L_10:
        /*0018*/ 	.byte	0x03, 0x50
        /*001a*/ 	.short	0x0000


	//----- nvinfo : EIATTR_MAXREG_COUNT
	.align		4
        /*001c*/ 	.byte	0x03, 0x1b
        /*001e*/ 	.short	0x00ff


	//----- nvinfo : EIATTR_EXTERNS
	.align		4
        /*0020*/ 	.byte	0x04, 0x0f
        /*0022*/ 	.short	(.L_12 - .L_11)


	//   ....[0]....
	.align		4
.L_11:
        /*0024*/ 	.word	index@(vprintf)


	//----- nvinfo : EIATTR_MERCURY_ISA_VERSION
	.align		4
.L_12:
        /*0028*/ 	.byte	0x03, 0x5f
        /*002a*/ 	.short	0x0101


	//----- nvinfo : EIATTR_VRC_CTA_INIT_COUNT
	.align		4
        /*002c*/ 	.byte	0x02, 0x4a
	.zero		1
	.zero		1


	//----- nvinfo : EIATTR_SYSCALL_OFFSETS
	.align		4
        /*0030*/ 	.byte	0x04, 0x46
        /*0032*/ 	.short	(.L_14 - .L_13)


	//   ....[0]....
.L_13:
        /*0034*/ 	.word	0x000001a0


	//   ....[1]....
        /*0038*/ 	.word	0x00000250


	//----- nvinfo : EIATTR_EXIT_INSTR_OFFSETS
	.align		4
.L_14:
        /*003c*/ 	.byte	0x04, 0x1c
        /*003e*/ 	.short	(.L_16 - .L_15)


	//   ....[0]....
.L_15:
        /*0040*/ 	.word	0x00000080


	//   ....[1]....
        /*0044*/ 	.word	0x000000e0


	//   ....[2]....
        /*0048*/ 	.word	0x00000260


	//----- nvinfo : EIATTR_CRS_STACK_SIZE
	.align		4
.L_16:
        /*004c*/ 	.byte	0x04, 0x1e
        /*004e*/ 	.short	(.L_18 - .L_17)
.L_17:
        /*0050*/ 	.word	0x00000000


	//----- nvinfo : EIATTR_CBANK_PARAM_SIZE
	.align		4
.L_18:
        /*0054*/ 	.byte	0x03, 0x19
        /*0056*/ 	.short	0x0008


	//----- nvinfo : EIATTR_PARAM_CBANK
	.align		4
        /*0058*/ 	.byte	0x04, 0x0a
        /*005a*/ 	.short	(.L_20 - .L_19)
	.align		4
.L_19:
        /*005c*/ 	.word	index@(.nv.constant0._Z4testPi)
        /*0060*/ 	.short	0x0380
        /*0062*/ 	.short	0x0008


	//----- nvinfo : EIATTR_SW_WAR
	.align		4
.L_20:
        /*0064*/ 	.byte	0x04, 0x36
        /*0066*/ 	.short	(.L_22 - .L_21)
.L_21:
        /*0068*/ 	.word	0x00000008
.L_22:


//--------------------- .nv.callgraph             --------------------------
	.section	.nv.callgraph,"",@"SHT_CUDA_CALLGRAPH"
	.align	4
	.sectionentsize	8
	.align		4
        /*0000*/ 	.word	0x00000000
	.align		4
        /*0004*/ 	.word	0xffffffff
	.align		4
        /*0008*/ 	.word	index@(_Z4testPi)
	.align		4
        /*000c*/ 	.word	index@(vprintf)
	.align		4
        /*0010*/ 	.word	0x00000000
	.align		4
        /*0014*/ 	.word	0xfffffffe
	.align		4
        /*0018*/ 	.word	0x00000000
	.align		4
        /*001c*/ 	.word	0xfffffffd
	.align		4
        /*0020*/ 	.word	0x00000000
	.align		4
        /*0024*/ 	.word	0xfffffffc


//--------------------- .nv.constant4             --------------------------
	.section	.nv.constant4,"a",@progbits
	.align	8
	.align		8
.nv.constant4:
        /*0000*/ 	.dword	vprintf
	.align		8
        /*0008*/ 	.dword	$str


//--------------------- .text._Z4testPi           --------------------------
	.section	.text._Z4testPi,"ax",@progbits
	.align	128
        .global         _Z4testPi
        .type           _Z4testPi,@function
        .size           _Z4testPi,(.L_x_3 - _Z4testPi)
        .other          _Z4testPi,@"STO_CUDA_ENTRY STV_DEFAULT"
_Z4testPi:
.text._Z4testPi:
[----:B------:R-:W0:Y:S01]  /*0000*/  LDC R1, c[0x0][0x37c] ;  /* 0x0000df00ff017b82 */ /* 0x000e220000000800 */
[----:B------:R-:W1:Y:S01]  /*0010*/  S2R R3, SR_TID.X ;  /* 0x0000000000037919 */ /* 0x000e620000002100 */
[----:B------:R-:W2:Y:S01]  /*0020*/  LDCU UR4, c[0x0][0x2f8] ;  /* 0x00005f00ff0477ac */ /* 0x000ea20008000800 */
[----:B0-----:R-:W-:Y:S01]  /*0030*/  VIADD R1, R1, 0xfffffff8 ;  /* 0xfffffff801017836 */ /* 0x001fe20000000000 */
[----:B------:R-:W0:Y:S04]  /*0040*/  LDCU UR5, c[0x0][0x2fc] ;  /* 0x00005f80ff0577ac */ /* 0x000e280008000800 */
[----:B--2---:R-:W-:-:S05]  /*0050*/  IADD3 R16, P1, PT, R1, UR4, RZ ;  /* 0x0000000401107c10 */ /* 0x004fca000ff3e0ff */
[----:B0-----:R-:W-:Y:S01]  /*0060*/  IMAD.X R2, RZ, RZ, UR5, P1 ;  /* 0x00000005ff027e24 */ /* 0x001fe200088e06ff */
[----:B-1----:R-:W-:-:S13]  /*0070*/  ISETP.GT.U32.AND P0, PT, R3, 0x1f, PT ;  /* 0x0000001f0300780c */ /* 0x002fda0003f04070 */
[----:B------:R-:W-:Y:S05]  /*0080*/  @P0 EXIT ;  /* 0x000000000000094d */ /* 0x000fea0003800000 */
[----:B------:R-:W0:Y:S01]  /*0090*/  LDC.64 R4, c[0x0][0x380] ;  /* 0x0000e000ff047b82 */ /* 0x000e220000000a00 */
[----:B------:R-:W1:Y:S01]  /*00a0*/  LDCU.64 UR36, c[0x0][0x358] ;  /* 0x00006b00ff2477ac */ /* 0x000e620008000a00 */
[C---:B------:R-:W-:Y:S01]  /*00b0*/  ISETP.NE.AND P0, PT, R3.reuse, RZ, PT ;  /* 0x000000ff0300720c */ /* 0x040fe20003f05270 */
[----:B0-----:R-:W-:-:S05]  /*00c0*/  IMAD.WIDE.U32 R4, R3, 0x4, R4 ;  /* 0x0000000403047825 */ /* 0x001fca00078e0004 */
[----:B-1----:R0:W-:Y:S07]  /*00d0*/  STG.E desc[UR36][R4.64], R3 ;  /* 0x0000000304007986 */ /* 0x0021ee000c101924 */
[----:B------:R-:W-:Y:S05]  /*00e0*/  @P0 EXIT ;  /* 0x000000000000094d */ /* 0x000fea0003800000 */
[----:B------:R-:W1:Y:S01]  /*00f0*/  LDC.64 R8, c[0x0][0x380] ;  /* 0x0000e000ff087b82 */ /* 0x000e620000000a00 */
[----:B------:R-:W-:Y:S01]  /*0100*/  MOV R17, 0x0 ;  /* 0x0000000000117802 */ /* 0x000fe20000000f00 */
[----:B------:R-:W0:Y:S01]  /*0110*/  LDCU.64 UR4, c[0x4][0x8] ;  /* 0x01000100ff0477ac */ /* 0x000e220008000a00 */
[----:B-1----:R-:W2:Y:S05]  /*0120*/  LDG.E R8, desc[UR36][R8.64] ;  /* 0x0000002408087981 */ /* 0x002eaa000c1e1900 */
[----:B------:R1:W3:Y:S01]  /*0130*/  LDC.64 R10, c[0x4][R17] ;  /* 0x01000000110a7b82 */ /* 0x0002e20000000a00 */
[----:B0-----:R-:W-:Y:S01]  /*0140*/  MOV R4, UR4 ;  /* 0x0000000400047c02 */ /* 0x001fe20008000f00 */
[----:B------:R-:W-:Y:S01]  /*0150*/  IMAD.U32 R5, RZ, RZ, UR5 ;  /* 0x00000005ff057e24 */ /* 0x000fe2000f8e00ff */
[----:B------:R-:W-:Y:S01]  /*0160*/  MOV R7, R2 ;  /* 0x0000000200077202 */ /* 0x000fe20000000f00 */
[----:B------:R-:W-:Y:S01]  /*0170*/  IMAD.MOV.U32 R6, RZ, RZ, R16 ;  /* 0x000000ffff067224 */ /* 0x000fe200078e0010 */
[----:B--23--:R1:W-:Y:S06]  /*0180*/  STL [R1], R8 ;  /* 0x0000000801007387 */ /* 0x00c3ec0000100800 */
[----:B------:R-:W-:-:S07]  /*0190*/  LEPC R20, `(.L_x_0) ;  /* 0x000000001014794e */ /* 0x000fce0000000000 */
[----:B-1----:R-:W-:Y:S05]  /*01a0*/  CALL.ABS.NOINC R10 ;  /* 0x000000000a007343 */ /* 0x002fea0003c00000 */
.L_x_0:
[----:B------:R-:W0:Y:S01]  /*01b0*/  LDC.64 R8, c[0x0][0x380] ;  /* 0x0000e000ff087b82 */ /* 0x000e220000000a00 */
[----:B------:R-:W1:Y:S01]  /*01c0*/  LDCU.64 UR4, c[0x4][0x8] ;  /* 0x01000100ff0477ac */ /* 0x000e620008000a00 */
[----:B0-----:R-:W2:Y:S06]  /*01d0*/  LDG.E R0, desc[UR36][R8.64+0x28] ;  /* 0x0000282408007981 */ /* 0x001eac000c1e1900 */
[----:B------:R0:W3:Y:S01]  /*01e0*/  LDC.64 R10, c[0x4][R17] ;  /* 0x01000000110a7b82 */ /* 0x0000e20000000a00 */
[----:B-1----:R-:W-:Y:S01]  /*01f0*/  IMAD.U32 R4, RZ, RZ, UR4 ;  /* 0x00000004ff047e24 */ /* 0x002fe2000f8e00ff */
[----:B------:R-:W-:Y:S01]  /*0200*/  MOV R5, UR5 ;  /* 0x0000000500057c02 */ /* 0x000fe20008000f00 */
[----:B------:R-:W-:Y:S01]  /*0210*/  IMAD.MOV.U32 R6, RZ, RZ, R16 ;  /* 0x000000ffff067224 */ /* 0x000fe200078e0010 */
[----:B------:R-:W-:Y:S01]  /*0220*/  MOV R7, R2 ;  /* 0x0000000200077202 */ /* 0x000fe20000000f00 */
[----:B--23--:R0:W-:Y:S06]  /*0230*/  STL [R1], R0 ;  /* 0x0000000001007387 */ /* 0x00c1ec0000100800 */
[----:B------:R-:W-:-:S07]  /*0240*/  LEPC R20, `(.L_x_1) ;  /* 0x000000001014794e */ /* 0x000fce0000000000 */
[----:B0-----:R-:W-:Y:S05]  /*0250*/  CALL.ABS.NOINC R10 ;  /* 0x000000000a007343 */ /* 0x001fea0003c00000 */
.L_x_1:
[----:B------:R-:W-:Y:S05]  /*0260*/  EXIT ;  /* 0x000000000000794d */ /* 0x000fea0003800000 */
.L_x_2:
[----:B------:R-:W-:-:S00]  /*0270*/  BRA `(.L_x_2) ;  /* 0xfffffffc00fc7947 */ /* 0x000fc0000383ffff */
[----:B------:R-:W-:-:S00]  /*0280*/  NOP ;  /* 0x0000000000007918 */ /* 0x000fc00000000000 */
[----:B------:R-:W-:-:S00]  /*0290*/  NOP ;  /* 0x0000000000007918 */ /* 0x000fc00000000000 */
[----:B------:R-:W-:-:S00]  /*02a0*/  NOP ;  /* 0x0000000000007918 */ /* 0x000fc00000000000 */
[----:B------:R-:W-:-:S00]  /*02b0*/  NOP ;  /* 0x0000000000007918 */ /* 0x000fc00000000000 */
[----:B------:R-:W-:-:S00]  /*02c0*/  NOP ;  /* 0x0000000000007918 */ /* 0x000fc00000000000 */
[----:B------:R-:W-:-:S00]  /*02d0*/  NOP ;  /* 0x0000000000007918 */ /* 0x000fc00000000000 */
[----:B------:R-:W-:-:S00]  /*02e0*/  NOP ;  /* 0x0000000000007918 */ /* 0x000fc00000000000 */
[----:B------:R-:W-:-:S00]  /*02f0*/  NOP ;  /* 0x0000000000007918 */ /* 0x000fc00000000000 */
.L_x_3:


//--------------------- .nv.global.init           --------------------------
	.section	.nv.global.init,"aw",@progbits
.nv.global.init:
	.type		$str,@object
	.size		$str,(.L_0 - $str)
$str:
        /*0000*/ 	.byte	0x25, 0x64, 0x0a, 0x00
.L_0:


//--------------------- .nv.shared.reserved.0     --------------------------
	.section	.nv.shared.reserved.0,"aw",@nobits
	.weak		__nv_reservedSMEM_offset_0_alias
	.size		__nv_reservedSMEM_offset_0_alias, 0, 64
	.other		__nv_reservedSMEM_offset_0_alias,@"STO_CUDA_RESERVED_SHARED STV_DEFAULT"
__nv_reservedSMEM_offset_0_alias:
	.zero		0
	.zero		64


//--------------------- .nv.constant0._Z4testPi   --------------------------
	.section	.nv.constant0._Z4testPi,"a",@progbits
	.sectionflags	@""
	.align	4
.nv.constant0._Z4testPi:
	.zero		904


//--------------------- SYMBOLS --------------------------

	.type		.nv.reservedSmem.offset0,@object
	.size		.nv.reservedSmem.offset0,0x4
	.type		vprintf,@function
